//
// Generated by NVIDIA NVVM Compiler
//
// Compiler Build ID: CL-36424714
// Cuda compilation tools, release 13.0, V13.0.88
// Based on NVVM 20.0.0
//

.version 9.0
.target sm_100
.address_size 64

	// .globl	_Z15OperateParallelPdS_S_i

.visible .entry _Z15OperateParallelPdS_S_i(
	.param .u64 .ptr .align 1 _Z15OperateParallelPdS_S_i_param_0,
	.param .u64 .ptr .align 1 _Z15OperateParallelPdS_S_i_param_1,
	.param .u64 .ptr .align 1 _Z15OperateParallelPdS_S_i_param_2,
	.param .u32 _Z15OperateParallelPdS_S_i_param_3
)
{
	.reg .pred 	%p<12>;
	.reg .b32 	%r<31>;
	.reg .b64 	%rd<18>;
	.reg .b64 	%fd<16>;

	ld.param.u64 	%rd7, [_Z15OperateParallelPdS_S_i_param_0];
	ld.param.u64 	%rd8, [_Z15OperateParallelPdS_S_i_param_1];
	ld.param.u64 	%rd9, [_Z15OperateParallelPdS_S_i_param_2];
	ld.param.u32 	%r15, [_Z15OperateParallelPdS_S_i_param_3];
	cvta.to.global.u64 	%rd1, %rd9;
	cvta.to.global.u64 	%rd2, %rd8;
	cvta.to.global.u64 	%rd3, %rd7;
	mov.u32 	%r16, %ntid.x;
	div.u32 	%r17, %r15, %r16;
	max.s32 	%r18, %r17, 1;
	mov.u32 	%r19, %tid.x;
	mul.lo.s32 	%r20, %r18, %r19;
	min.s32 	%r1, %r20, %r15;
	add.s32 	%r21, %r16, -1;
	setp.eq.s32 	%p1, %r19, %r21;
	add.s32 	%r22, %r1, %r18;
	min.s32 	%r23, %r22, %r15;
	selp.b32 	%r2, %r15, %r23, %p1;
	setp.ge.s32 	%p2, %r20, %r2;
	@%p2 bra 	$L__BB0_7;
	sub.s32 	%r24, %r2, %r1;
	and.b32  	%r3, %r24, 3;
	setp.eq.s32 	%p3, %r3, 0;
	mov.u32 	%r28, %r1;
	@%p3 bra 	$L__BB0_4;
	neg.s32 	%r26, %r3;
	mov.u32 	%r28, %r1;
$L__BB0_3:
	.pragma "nounroll";
	mul.wide.s32 	%rd10, %r28, 8;
	add.s64 	%rd11, %rd3, %rd10;
	ld.global.f64 	%fd1, [%rd11];
	add.s64 	%rd12, %rd2, %rd10;
	ld.global.f64 	%fd2, [%rd12];
	setp.gt.f64 	%p4, %fd1, %fd2;
	selp.f64 	%fd3, %fd2, %fd1, %p4;
	add.s64 	%rd13, %rd1, %rd10;
	st.global.f64 	[%rd13], %fd3;
	add.s32 	%r28, %r28, 1;
	add.s32 	%r26, %r26, 1;
	setp.ne.s32 	%p5, %r26, 0;
	@%p5 bra 	$L__BB0_3;
$L__BB0_4:
	sub.s32 	%r25, %r1, %r2;
	setp.gt.u32 	%p6, %r25, -4;
	@%p6 bra 	$L__BB0_7;
	sub.s32 	%r29, %r28, %r2;
	add.s64 	%rd4, %rd3, 16;
	add.s64 	%rd5, %rd2, 16;
	add.s64 	%rd6, %rd1, 16;
$L__BB0_6:
	mul.wide.s32 	%rd14, %r28, 8;
	add.s64 	%rd15, %rd4, %rd14;
	add.s64 	%rd16, %rd5, %rd14;
	add.s64 	%rd17, %rd6, %rd14;
	ld.global.f64 	%fd4, [%rd15+-16];
	ld.global.f64 	%fd5, [%rd16+-16];
	setp.gt.f64 	%p7, %fd4, %fd5;
	selp.f64 	%fd6, %fd5, %fd4, %p7;
	st.global.f64 	[%rd17+-16], %fd6;
	ld.global.f64 	%fd7, [%rd15+-8];
	ld.global.f64 	%fd8, [%rd16+-8];
	setp.gt.f64 	%p8, %fd7, %fd8;
	selp.f64 	%fd9, %fd8, %fd7, %p8;
	st.global.f64 	[%rd17+-8], %fd9;
	ld.global.f64 	%fd10, [%rd15];
	ld.global.f64 	%fd11, [%rd16];
	setp.gt.f64 	%p9, %fd10, %fd11;
	selp.f64 	%fd12, %fd11, %fd10, %p9;
	st.global.f64 	[%rd17], %fd12;
	ld.global.f64 	%fd13, [%rd15+8];
	ld.global.f64 	%fd14, [%rd16+8];
	setp.gt.f64 	%p10, %fd13, %fd14;
	selp.f64 	%fd15, %fd14, %fd13, %p10;
	st.global.f64 	[%rd17+8], %fd15;
	add.s32 	%r28, %r28, 4;
	add.s32 	%r29, %r29, 4;
	setp.ne.s32 	%p11, %r29, 0;
	@%p11 bra 	$L__BB0_6;
$L__BB0_7:
	ret;

}


// ===== COMPILED SASS (sm_100) =====

	.target	sm_100

	.elftype	@"ET_EXEC"


//--------------------- .note.nv.tkinfo           --------------------------
	.section	.note.nv.tkinfo,"",@"SHT_NOTE"
	.sectionflags	@"SHF_NOTE_NV_TKINFO"
	.tkinfo
        /*0018*/ 	.word	0x00000002
        /*0030*/ 	.string	""
        /*0030*/ 	.string	"ptxas"
        /*0030*/ 	.string	"Cuda compilation tools, release 13.0, V13.0.88"
        /*0030*/ 	.string	"Build cuda_13.0.r13.0/compiler.36424714_0"
        /*0030*/ 	.string	"-arch sm_100 -m 64 "



//--------------------- .note.nv.cuinfo           --------------------------
	.section	.note.nv.cuinfo,"",@"SHT_NOTE"
	.sectionflags	@"SHF_NOTE_NV_CUINFO"
        /*0018*/ 	.short	0x0002
        /*001a*/ 	.short	0x0064
        /*001c*/ 	.short	0x0082
	.zero		2


//--------------------- .nv.info                  --------------------------
	.section	.nv.info,"",@"SHT_CUDA_INFO"
	.align	4


	//----- nvinfo : EIATTR_REGCOUNT
	.align		4
        /*0000*/ 	.byte	0x04, 0x2f
        /*0002*/ 	.short	(.L_1 - .L_0)
	.align		4
.L_0:
        /*0004*/ 	.word	index@(_Z15OperateParallelPdS_S_i)
        /*0008*/ 	.word	0x00000016


	//----- nvinfo : EIATTR_FRAME_SIZE
	.align		4
.L_1:
        /*000c*/ 	.byte	0x04, 0x11
        /*000e*/ 	.short	(.L_3 - .L_2)
	.align		4
.L_2:
        /*0010*/ 	.word	index@(_Z15OperateParallelPdS_S_i)
        /*0014*/ 	.word	0x00000000


	//----- nvinfo : EIATTR_MIN_STACK_SIZE
	.align		4
.L_3:
        /*0018*/ 	.byte	0x04, 0x12
        /*001a*/ 	.short	(.L_5 - .L_4)
	.align		4
.L_4:
        /*001c*/ 	.word	index@(_Z15OperateParallelPdS_S_i)
        /*0020*/ 	.word	0x00000000
.L_5:


//--------------------- .nv.compat                --------------------------
	.section	.nv.compat,"",@"SHT_CUDA_COMPAT_INFO"
	.align	4
        /*0000*/ 	.byte	0x02, 0x09, 0x00, 0x00, 0x02, 0x02, 0x01, 0x00, 0x02, 0x05, 0x05, 0x00, 0x03, 0x07, 0x01, 0x01
        /*0010*/ 	.byte	0x02, 0x03, 0x00, 0x00, 0x02, 0x06, 0x01, 0x00, 0x04, 0x0b, 0x08, 0x00, 0x01, 0x00, 0x00, 0x00
        /*0020*/ 	.byte	0x00, 0x00, 0x00, 0x00


//--------------------- .nv.info._Z15OperateParallelPdS_S_i --------------------------
	.section	.nv.info._Z15OperateParallelPdS_S_i,"",@"SHT_CUDA_INFO"
	.sectionflags	@""
	.align	4


	//----- nvinfo : EIATTR_CUDA_API_VERSION
	.align		4
        /*0000*/ 	.byte	0x04, 0x37
        /*0002*/ 	.short	(.L_7 - .L_6)
.L_6:
        /*0004*/ 	.word	0x00000082


	//----- nvinfo : EIATTR_KPARAM_INFO
	.align		4
.L_7:
        /*0008*/ 	.byte	0x04, 0x17
        /*000a*/ 	.short	(.L_9 - .L_8)
.L_8:
        /*000c*/ 	.word	0x00000000
        /*0010*/ 	.short	0x0003
        /*0012*/ 	.short	0x0018
        /*0014*/ 	.byte	0x00, 0xf0, 0x11, 0x00


	//----- nvinfo : EIATTR_KPARAM_INFO
	.align		4
.L_9:
        /*0018*/ 	.byte	0x04, 0x17
        /*001a*/ 	.short	(.L_11 - .L_10)
.L_10:
        /*001c*/ 	.word	0x00000000
        /*0020*/ 	.short	0x0002
        /*0022*/ 	.short	0x0010
        /*0024*/ 	.byte	0x00, 0xf5, 0x21, 0x00


	//----- nvinfo : EIATTR_KPARAM_INFO
	.align		4
.L_11:
        /*0028*/ 	.byte	0x04, 0x17
        /*002a*/ 	.short	(.L_13 - .L_12)
.L_12:
        /*002c*/ 	.word	0x00000000
        /*0030*/ 	.short	0x0001
        /*0032*/ 	.short	0x0008
        /*0034*/ 	.byte	0x00, 0xf5, 0x21, 0x00


	//----- nvinfo : EIATTR_KPARAM_INFO
	.align		4
.L_13:
        /*0038*/ 	.byte	0x04, 0x17
        /*003a*/ 	.short	(.L_15 - .L_14)
.L_14:
        /*003c*/ 	.word	0x00000000
        /*0040*/ 	.short	0x0000
        /*0042*/ 	.short	0x0000
        /*0044*/ 	.byte	0x00, 0xf5, 0x21, 0x00


	//----- nvinfo : EIATTR_SPARSE_MMA_MASK
	.align		4
.L_15:
        /*0048*/ 	.byte	0x03, 0x50
        /*004a*/ 	.short	0x0000


	//----- nvinfo : EIATTR_MAXREG_COUNT
	.align		4
        /*004c*/ 	.byte	0x03, 0x1b
        /*004e*/ 	.short	0x00ff


	//----- nvinfo : EIATTR_MERCURY_ISA_VERSION
	.align		4
        /*0050*/ 	.byte	0x03, 0x5f
        /*0052*/ 	.short	0x0101


	//----- nvinfo : EIATTR_VRC_CTA_INIT_COUNT
	.align		4
        /*0054*/ 	.byte	0x02, 0x4a
	.zero		1
	.zero		1


	//----- nvinfo : EIATTR_EXIT_INSTR_OFFSETS
	.align		4
        /*0058*/ 	.byte	0x04, 0x1c
        /*005a*/ 	.short	(.L_17 - .L_16)


	//   ....[0]....
.L_16:
        /*005c*/ 	.word	0x000001e0


	//   ....[1]....
        /*0060*/ 	.word	0x000003a0


	//   ....[2]....
        /*0064*/ 	.word	0x00000690


	//----- nvinfo : EIATTR_CRS_STACK_SIZE
	.align		4
.L_17:
        /*0068*/ 	.byte	0x04, 0x1e
        /*006a*/ 	.short	(.L_19 - .L_18)
.L_18:
        /*006c*/ 	.word	0x00000000


	//----- nvinfo : EIATTR_CBANK_PARAM_SIZE
	.align		4
.L_19:
        /*0070*/ 	.byte	0x03, 0x19
        /*0072*/ 	.short	0x001c


	//----- nvinfo : EIATTR_PARAM_CBANK
	.align		4
        /*0074*/ 	.byte	0x04, 0x0a
        /*0076*/ 	.short	(.L_21 - .L_20)
	.align		4
.L_20:
        /*0078*/ 	.word	index@(.nv.constant0._Z15OperateParallelPdS_S_i)
        /*007c*/ 	.short	0x0380
        /*007e*/ 	.short	0x001c


	//----- nvinfo : EIATTR_SW_WAR
	.align		4
.L_21:
        /*0080*/ 	.byte	0x04, 0x36
        /*0082*/ 	.short	(.L_23 - .L_22)
.L_22:
        /*0084*/ 	.word	0x00000008
.L_23:


//--------------------- .nv.callgraph             --------------------------
	.section	.nv.callgraph,"",@"SHT_CUDA_CALLGRAPH"
	.align	4
	.sectionentsize	8
	.align		4
        /*0000*/ 	.word	0x00000000
	.align		4
        /*0004*/ 	.word	0xffffffff
	.align		4
        /*0008*/ 	.word	0x00000000
	.align		4
        /*000c*/ 	.word	0xfffffffe
	.align		4
        /*0010*/ 	.word	0x00000000
	.align		4
        /*0014*/ 	.word	0xfffffffd
	.align		4
        /*0018*/ 	.word	0x00000000
	.align		4
        /*001c*/ 	.word	0xfffffffc


//--------------------- .text._Z15OperateParallelPdS_S_i --------------------------
	.section	.text._Z15OperateParallelPdS_S_i,"ax",@progbits
	.align	128
        .global         _Z15OperateParallelPdS_S_i
        .type           _Z15OperateParallelPdS_S_i,@function
        .size           _Z15OperateParallelPdS_S_i,(.L_x_5 - _Z15OperateParallelPdS_S_i)
        .other          _Z15OperateParallelPdS_S_i,@"STO_CUDA_ENTRY STV_DEFAULT"
_Z15OperateParallelPdS_S_i:
.text._Z15OperateParallelPdS_S_i:
[----:B------:R-:W-:Y:S01]  /*0000*/  LDC R1, c[0x0][0x37c] ;  /* 0x0000df00ff017b82 */ /* 0x000fe20000000800 */
[----:B------:R-:W0:Y:S07]  /*0010*/  LDCU UR4, c[0x0][0x360] ;  /* 0x00006c00ff0477ac */ /* 0x000e2e0008000800 */
[----:B------:R-:W1:Y:S01]  /*0020*/  LDC R6, c[0x0][0x398] ;  /* 0x0000e600ff067b82 */ /* 0x000e620000000800 */
[----:B------:R-:W2:Y:S01]  /*0030*/  S2R R4, SR_TID.X ;  /* 0x0000000000047919 */ /* 0x000ea20000002100 */
[----:B0-----:R-:W0:Y:S01]  /*0040*/  I2F.U32.RP R0, UR4 ;  /* 0x0000000400007d06 */ /* 0x001e220008209000 */
[----:B------:R-:W-:-:S07]  /*0050*/  ISETP.NE.U32.AND P2, PT, RZ, UR4, PT ;  /* 0x00000004ff007c0c */ /* 0x000fce000bf45070 */
[----:B0-----:R-:W0:Y:S02]  /*0060*/  MUFU.RCP R0, R0 ;  /* 0x0000000000007308 */ /* 0x001e240000001000 */
[----:B0-----:R-:W-:-:S06]  /*0070*/  VIADD R2, R0, 0xffffffe ;  /* 0x0ffffffe00027836 */ /* 0x001fcc0000000000 */
[----:B------:R0:W3:Y:S02]  /*0080*/  F2I.FTZ.U32.TRUNC.NTZ R3, R2 ;  /* 0x0000000200037305 */ /* 0x0000e4000021f000 */
[----:B0-----:R-:W-:Y:S02]  /*0090*/  IMAD.MOV.U32 R2, RZ, RZ, RZ ;  /* 0x000000ffff027224 */ /* 0x001fe400078e00ff */
[----:B---3--:R-:W-:-:S04]  /*00a0*/  IMAD.MOV R5, RZ, RZ, -R3 ;  /* 0x000000ffff057224 */ /* 0x008fc800078e0a03 */
[----:B------:R-:W-:-:S04]  /*00b0*/  IMAD R5, R5, UR4, RZ ;  /* 0x0000000405057c24 */ /* 0x000fc8000f8e02ff */
[----:B------:R-:W-:-:S06]  /*00c0*/  IMAD.HI.U32 R3, R3, R5, R2 ;  /* 0x0000000503037227 */ /* 0x000fcc00078e0002 */
[----:B-1----:R-:W-:-:S05]  /*00d0*/  IMAD.HI.U32 R3, R3, R6, RZ ;  /* 0x0000000603037227 */ /* 0x002fca00078e00ff */
[----:B------:R-:W-:-:S05]  /*00e0*/  IADD3 R5, PT, PT, -R3, RZ, RZ ;  /* 0x000000ff03057210 */ /* 0x000fca0007ffe1ff */
[----:B------:R-:W-:-:S05]  /*00f0*/  IMAD R0, R5, UR4, R6 ;  /* 0x0000000405007c24 */ /* 0x000fca000f8e0206 */
[----:B------:R-:W-:-:S13]  /*0100*/  ISETP.GE.U32.AND P0, PT, R0, UR4, PT ;  /* 0x0000000400007c0c */ /* 0x000fda000bf06070 */
[----:B------:R-:W-:Y:S02]  /*0110*/  @P0 VIADD R0, R0, -UR4 ;  /* 0x8000000400000c36 */ /* 0x000fe40008000000 */
[----:B------:R-:W-:-:S03]  /*0120*/  @P0 VIADD R3, R3, 0x1 ;  /* 0x0000000103030836 */ /* 0x000fc60000000000 */
[----:B------:R-:W-:-:S13]  /*0130*/  ISETP.GE.U32.AND P1, PT, R0, UR4, PT ;  /* 0x0000000400007c0c */ /* 0x000fda000bf26070 */
[----:B------:R-:W-:Y:S01]  /*0140*/  @P1 VIADD R3, R3, 0x1 ;  /* 0x0000000103031836 */ /* 0x000fe20000000000 */
[----:B------:R-:W-:Y:S01]  /*0150*/  @!P2 LOP3.LUT R3, RZ, UR4, RZ, 0x33, !PT ;  /* 0x00000004ff03ac12 */ /* 0x000fe2000f8e33ff */
[----:B------:R-:W-:-:S03]  /*0160*/  UIADD3 UR4, UPT, UPT, UR4, -0x1, URZ ;  /* 0xffffffff04047890 */ /* 0x000fc6000fffe0ff */
[----:B------:R-:W-:-:S03]  /*0170*/  VIMNMX R3, PT, PT, R3, 0x1, !PT ;  /* 0x0000000103037848 */ /* 0x000fc60007fe0100 */
[----:B--2---:R-:W-:Y:S02]  /*0180*/  ISETP.NE.AND P0, PT, R4, UR4, PT ;  /* 0x0000000404007c0c */ /* 0x004fe4000bf05270 */
[----:B------:R-:W-:-:S05]  /*0190*/  IMAD R0, R3, R4, RZ ;  /* 0x0000000403007224 */ /* 0x000fca00078e02ff */
[----:B------:R-:W-:-:S04]  /*01a0*/  VIMNMX R2, PT, PT, R0, R6, PT ;  /* 0x0000000600027248 */ /* 0x000fc80003fe0100 */
[----:B------:R-:W-:-:S04]  /*01b0*/  VIADDMNMX R3, R2, R3, R6, PT ;  /* 0x0000000302037246 */ /* 0x000fc80003800106 */
[----:B------:R-:W-:-:S04]  /*01c0*/  SEL R17, R3, R6, P0 ;  /* 0x0000000603117207 */ /* 0x000fc80000000000 */
[----:B------:R-:W-:-:S13]  /*01d0*/  ISETP.GE.AND P0, PT, R0, R17, PT ;  /* 0x000000110000720c */ /* 0x000fda0003f06270 */
[----:B------:R-:W-:Y:S05]  /*01e0*/  @P0 EXIT ;  /* 0x000000000000094d */ /* 0x000fea0003800000 */
[C---:B------:R-:W-:Y:S01]  /*01f0*/  IADD3 R0, PT, PT, -R2.reuse, R17, RZ ;  /* 0x0000001102007210 */ /* 0x040fe20007ffe1ff */
[----:B------:R-:W-:Y:S01]  /*0200*/  IMAD.IADD R4, R2, 0x1, -R17 ;  /* 0x0000000102047824 */ /* 0x000fe200078e0a11 */
[----:B------:R-:W0:Y:S01]  /*0210*/  LDCU.64 UR12, c[0x0][0x358] ;  /* 0x00006b00ff0c77ac */ /* 0x000e220008000a00 */
[----:B------:R-:W-:Y:S01]  /*0220*/  BSSY.RECONVERGENT B0, `(.L_x_0) ;  /* 0x0000017000007945 */ /* 0x000fe20003800200 */
[----:B------:R-:W-:Y:S01]  /*0230*/  LOP3.LUT P1, R3, R0, 0x3, RZ, 0xc0, !PT ;  /* 0x0000000300037812 */ /* 0x000fe2000782c0ff */
[----:B------:R-:W-:Y:S01]  /*0240*/  IMAD.MOV.U32 R0, RZ, RZ, R2 ;  /* 0x000000ffff007224 */ /* 0x000fe200078e0002 */
[----:B------:R-:W-:-:S11]  /*0250*/  ISETP.GT.U32.AND P0, PT, R4, -0x4, PT ;  /* 0xfffffffc0400780c */ /* 0x000fd60003f04070 */
[----:B------:R-:W-:Y:S05]  /*0260*/  @!P1 BRA `(.L_x_1) ;  /* 0x0000000000489947 */ /* 0x000fea0003800000 */
[----:B------:R-:W1:Y:S01]  /*0270*/  LDC.64 R14, c[0x0][0x390] ;  /* 0x0000e400ff0e7b82 */ /* 0x000e620000000a00 */
[----:B------:R-:W-:Y:S01]  /*0280*/  IMAD.MOV R16, RZ, RZ, -R3 ;  /* 0x000000ffff107224 */ /* 0x000fe200078e0a03 */
[----:B------:R-:W-:-:S06]  /*0290*/  MOV R0, R2 ;  /* 0x0000000200007202 */ /* 0x000fcc0000000f00 */
[----:B------:R-:W2:Y:S08]  /*02a0*/  LDC.64 R10, c[0x0][0x380] ;  /* 0x0000e000ff0a7b82 */ /* 0x000eb00000000a00 */
[----:B------:R-:W3:Y:S02]  /*02b0*/  LDC.64 R12, c[0x0][0x388] ;  /* 0x0000e200ff0c7b82 */ /* 0x000ee40000000a00 */
.L_x_2:
[----:B--2---:R-:W-:-:S04]  /*02c0*/  IMAD.WIDE R2, R0, 0x8, R10 ;  /* 0x0000000800027825 */ /* 0x004fc800078e020a */
[C---:B---3--:R-:W-:Y:S02]  /*02d0*/  IMAD.WIDE R4, R0.reuse, 0x8, R12 ;  /* 0x0000000800047825 */ /* 0x048fe400078e020c */
[----:B0-----:R-:W2:Y:S04]  /*02e0*/  LDG.E.64 R2, desc[UR12][R2.64] ;  /* 0x0000000c02027981 */ /* 0x001ea8000c1e1b00 */
[----:B------:R-:W2:Y:S01]  /*02f0*/  LDG.E.64 R4, desc[UR12][R4.64] ;  /* 0x0000000c04047981 */ /* 0x000ea2000c1e1b00 */
[----:B-1--4-:R-:W-:-:S04]  /*0300*/  IMAD.WIDE R6, R0, 0x8, R14 ;  /* 0x0000000800067825 */ /* 0x012fc800078e020e */
[----:B------:R-:W-:Y:S02]  /*0310*/  VIADD R16, R16, 0x1 ;  /* 0x0000000110107836 */ /* 0x000fe40000000000 */
[----:B------:R-:W-:Y:S01]  /*0320*/  VIADD R0, R0, 0x1 ;  /* 0x0000000100007836 */ /* 0x000fe20000000000 */
[----:B--2---:R-:W-:-:S06]  /*0330*/  DSETP.GT.AND P1, PT, R2, R4, PT ;  /* 0x000000040200722a */ /* 0x004fcc0003f24000 */
[----:B------:R-:W-:Y:S02]  /*0340*/  FSEL R8, R4, R2, P1 ;  /* 0x0000000204087208 */ /* 0x000fe40000800000 */
[----:B------:R-:W-:Y:S02]  /*0350*/  FSEL R9, R5, R3, P1 ;  /* 0x0000000305097208 */ /* 0x000fe40000800000 */
[----:B------:R-:W-:-:S03]  /*0360*/  ISETP.NE.AND P1, PT, R16, RZ, PT ;  /* 0x000000ff1000720c */ /* 0x000fc60003f25270 */
[----:B------:R4:W-:Y:S10]  /*0370*/  STG.E.64 desc[UR12][R6.64], R8 ;  /* 0x0000000806007986 */ /* 0x0009f4000c101b0c */
[----:B------:R-:W-:Y:S05]  /*0380*/  @P1 BRA `(.L_x_2) ;  /* 0xfffffffc00cc1947 */ /* 0x000fea000383ffff */
.L_x_1:
[----:B0-----:R-:W-:Y:S05]  /*0390*/  BSYNC.RECONVERGENT B0 ;  /* 0x0000000000007941 */ /* 0x001fea0003800200 */
.L_x_0:
[----:B------:R-:W-:Y:S05]  /*03a0*/  @P0 EXIT ;  /* 0x000000000000094d */ /* 0x000fea0003800000 */
[----:B------:R-:W0:Y:S01]  /*03b0*/  LDCU.128 UR4, c[0x0][0x380] ;  /* 0x00007000ff0477ac */ /* 0x000e220008000c00 */
[----:B------:R-:W-:Y:S01]  /*03c0*/  IMAD.IADD R2, R0, 0x1, -R17 ;  /* 0x0000000100027824 */ /* 0x000fe200078e0a11 */
[----:B------:R-:W1:Y:S01]  /*03d0*/  LDCU.64 UR10, c[0x0][0x390] ;  /* 0x00007200ff0a77ac */ /* 0x000e620008000a00 */
[----:B0-----:R-:W-:Y:S02]  /*03e0*/  UIADD3 UR8, UP0, UPT, UR4, 0x10, URZ ;  /* 0x0000001004087890 */ /* 0x001fe4000ff1e0ff */
[----:B------:R-:W-:Y:S02]  /*03f0*/  UIADD3 UR6, UP1, UPT, UR6, 0x10, URZ ;  /* 0x0000001006067890 */ /* 0x000fe4000ff3e0ff */
[----:B-1----:R-:W-:Y:S02]  /*0400*/  UIADD3 UR4, UP2, UPT, UR10, 0x10, URZ ;  /* 0x000000100a047890 */ /* 0x002fe4000ff5e0ff */
[----:B------:R-:W-:Y:S02]  /*0410*/  UIADD3.X UR9, UPT, UPT, URZ, UR5, URZ, UP0, !UPT ;  /* 0x00000005ff097290 */ /* 0x000fe400087fe4ff */
[----:B------:R-:W-:-:S02]  /*0420*/  UIADD3.X UR7, UPT, UPT, URZ, UR7, URZ, UP1, !UPT ;  /* 0x00000007ff077290 */ /* 0x000fc40008ffe4ff */
[----:B------:R-:W-:-:S12]  /*0430*/  UIADD3.X UR5, UPT, UPT, URZ, UR11, URZ, UP2, !UPT ;  /* 0x0000000bff057290 */ /* 0x000fd800097fe4ff */
.L_x_3:
[----:B----4-:R-:W-:Y:S01]  /*0440*/  MOV R6, UR8 ;  /* 0x0000000800067c02 */ /* 0x010fe20008000f00 */
[----:B------:R-:W-:Y:S01]  /*0450*/  IMAD.U32 R7, RZ, RZ, UR9 ;  /* 0x00000009ff077e24 */ /* 0x000fe2000f8e00ff */
[----:B------:R-:W-:Y:S01]  /*0460*/  MOV R5, UR7 ;  /* 0x0000000700057c02 */ /* 0x000fe20008000f00 */
[----:B------:R-:W-:Y:S02]  /*0470*/  IMAD.U32 R4, RZ, RZ, UR6 ;  /* 0x00000006ff047e24 */ /* 0x000fe4000f8e00ff */
[----:B------:R-:W-:-:S04]  /*0480*/  IMAD.WIDE R6, R0, 0x8, R6 ;  /* 0x0000000800067825 */ /* 0x000fc800078e0206 */
[----:B------:R-:W-:Y:S01]  /*0490*/  IMAD.WIDE R4, R0, 0x8, R4 ;  /* 0x0000000800047825 */ /* 0x000fe200078e0204 */
[----:B0-----:R-:W2:Y:S04]  /*04a0*/  LDG.E.64 R8, desc[UR12][R6.64+-0x10] ;  /* 0xfffff00c06087981 */ /* 0x001ea8000c1e1b00 */
[----:B------:R-:W2:Y:S01]  /*04b0*/  LDG.E.64 R10, desc[UR12][R4.64+-0x10] ;  /* 0xfffff00c040a7981 */ /* 0x000ea2000c1e1b00 */
[----:B------:R-:W-:Y:S02]  /*04c0*/  IMAD.U32 R12, RZ, RZ, UR4 ;  /* 0x00000004ff0c7e24 */ /* 0x000fe4000f8e00ff */
[----:B------:R-:W-:Y:S01]  /*04d0*/  IMAD.U32 R13, RZ, RZ, UR5 ;  /* 0x00000005ff0d7e24 */ /* 0x000fe2000f8e00ff */
[----:B--2---:R-:W-:-:S06]  /*04e0*/  DSETP.GT.AND P0, PT, R8, R10, PT ;  /* 0x0000000a0800722a */ /* 0x004fcc0003f04000 */
[----:B------:R-:W-:Y:S02]  /*04f0*/  FSEL R14, R10, R8, P0 ;  /* 0x000000080a0e7208 */ /* 0x000fe40000000000 */
[----:B------:R-:W-:Y:S01]  /*0500*/  FSEL R15, R11, R9, P0 ;  /* 0x000000090b0f7208 */ /* 0x000fe20000000000 */
[----:B------:R-:W-:-:S05]  /*0510*/  IMAD.WIDE R8, R0, 0x8, R12 ;  /* 0x0000000800087825 */ /* 0x000fca00078e020c */
[----:B------:R0:W-:Y:S04]  /*0520*/  STG.E.64 desc[UR12][R8.64+-0x10], R14 ;  /* 0xfffff00e08007986 */ /* 0x0001e8000c101b0c */
[----:B------:R-:W2:Y:S04]  /*0530*/  LDG.E.64 R10, desc[UR12][R6.64+-0x8] ;  /* 0xfffff80c060a7981 */ /* 0x000ea8000c1e1b00 */
[----:B------:R-:W2:Y:S02]  /*0540*/  LDG.E.64 R12, desc[UR12][R4.64+-0x8] ;  /* 0xfffff80c040c7981 */ /* 0x000ea4000c1e1b00 */
[----:B--2---:R-:W-:-:S06]  /*0550*/  DSETP.GT.AND P0, PT, R10, R12, PT ;  /* 0x0000000c0a00722a */ /* 0x004fcc0003f04000 */
[----:B------:R-:W-:Y:S02]  /*0560*/  FSEL R16, R12, R10, P0 ;  /* 0x0000000a0c107208 */ /* 0x000fe40000000000 */
[----:B------:R-:W-:-:S05]  /*0570*/  FSEL R17, R13, R11, P0 ;  /* 0x0000000b0d117208 */ /* 0x000fca0000000000 */
        /* <DEDUP_REMOVED lines=8> */
[----:B------:R-:W2:Y:S01]  /*0600*/  LDG.E.64 R12, desc[UR12][R4.64+0x8] ;  /* 0x0000080c040c7981 */ /* 0x000ea2000c1e1b00 */
[----:B------:R-:W-:Y:S01]  /*0610*/  IADD3 R2, PT, PT, R2, 0x4, RZ ;  /* 0x0000000402027810 */ /* 0x000fe20007ffe0ff */
[----:B------:R-:W-:Y:S01]  /*0620*/  VIADD R0, R0, 0x4 ;  /* 0x0000000400007836 */ /* 0x000fe20000000000 */
[----:B--2---:R-:W-:-:S06]  /*0630*/  DSETP.GT.AND P0, PT, R10, R12, PT ;  /* 0x0000000c0a00722a */ /* 0x004fcc0003f04000 */
[----:B------:R-:W-:Y:S02]  /*0640*/  FSEL R10, R12, R10, P0 ;  /* 0x0000000a0c0a7208 */ /* 0x000fe40000000000 */
[----:B------:R-:W-:Y:S02]  /*0650*/  FSEL R11, R13, R11, P0 ;  /* 0x0000000b0d0b7208 */ /* 0x000fe40000000000 */
[----:B------:R-:W-:-:S03]  /*0660*/  ISETP.NE.AND P0, PT, R2, RZ, PT ;  /* 0x000000ff0200720c */ /* 0x000fc60003f05270 */
[----:B------:R0:W-:Y:S10]  /*0670*/  STG.E.64 desc[UR12][R8.64+0x8], R10 ;  /* 0x0000080a08007986 */ /* 0x0001f4000c101b0c */
[----:B------:R-:W-:Y:S05]  /*0680*/  @P0 BRA `(.L_x_3) ;  /* 0xfffffffc006c0947 */ /* 0x000fea000383ffff */
[----:B------:R-:W-:Y:S05]  /*0690*/  EXIT ;  /* 0x000000000000794d */ /* 0x000fea0003800000 */
.L_x_4:
[----:B------:R-:W-:-:S00]  /*06a0*/  BRA `(.L_x_4) ;  /* 0xfffffffc00fc7947 */ /* 0x000fc0000383ffff */
[----:B------:R-:W-:-:S00]  /*06b0*/  NOP ;  /* 0x0000000000007918 */ /* 0x000fc00000000000 */
        /* <DEDUP_REMOVED lines=12> */
.L_x_5:


//--------------------- .nv.shared.reserved.0     --------------------------
	.section	.nv.shared.reserved.0,"aw",@nobits
	.weak		__nv_reservedSMEM_offset_0_alias
	.size		__nv_reservedSMEM_offset_0_alias, 0, 64
	.other		__nv_reservedSMEM_offset_0_alias,@"STO_CUDA_RESERVED_SHARED STV_DEFAULT"
__nv_reservedSMEM_offset_0_alias:
	.zero		0
	.zero		64


//--------------------- .nv.constant0._Z15OperateParallelPdS_S_i --------------------------
	.section	.nv.constant0._Z15OperateParallelPdS_S_i,"a",@progbits
	.sectionflags	@""
	.align	4
.nv.constant0._Z15OperateParallelPdS_S_i:
	.zero		924


//--------------------- SYMBOLS --------------------------

	.type		.nv.reservedSmem.offset0,@object
	.size		.nv.reservedSmem.offset0,0x4
